	.headerflags	@"EF_CUDA_TEXMODE_UNIFIED EF_CUDA_64BIT_ADDRESS EF_CUDA_ACCELERATORS EF_CUDA_SM90 EF_CUDA_VIRTUAL_SM(EF_CUDA_SM90)"
	.elftype	@"ET_EXEC"


//--------------------- .nv.info                  --------------------------
	.section	.nv.info,"",@"SHT_CUDA_INFO"
	.align	4


	//----- nvinfo : EIATTR_REGCOUNT
	.align		4
        /*0000*/ 	.byte	0x04, 0x2f
        /*0002*/ 	.short	(.L_1 - .L_0)
	.align		4
.L_0:
        /*0004*/ 	.word	index@(triton_poi_fused_avg_pool2d_15)
        /*0008*/ 	.word	0x00000020


	//----- nvinfo : EIATTR_MIN_STACK_SIZE
	.align		4
.L_1:
        /*000c*/ 	.byte	0x04, 0x12
        /*000e*/ 	.short	(.L_3 - .L_2)
	.align		4
.L_2:
        /*0010*/ 	.word	index@(triton_poi_fused_avg_pool2d_15)
        /*0014*/ 	.word	0x00000000


	//----- nvinfo : EIATTR_FRAME_SIZE
	.align		4
.L_3:
        /*0018*/ 	.byte	0x04, 0x11
        /*001a*/ 	.short	(.L_5 - .L_4)
	.align		4
.L_4:
        /*001c*/ 	.word	index@(triton_poi_fused_avg_pool2d_15)
        /*0020*/ 	.word	0x00000000


	//----- nvinfo : EIATTR_MIN_STACK_SIZE
	.align		4
.L_5:
        /*0024*/ 	.byte	0x04, 0x12
        /*0026*/ 	.short	(.L_7 - .L_6)
	.align		4
.L_6:
        /*0028*/ 	.word	index@(triton_poi_fused_avg_pool2d_15)
        /*002c*/ 	.word	0x00000000
.L_7:


//--------------------- .nv.info.triton_poi_fused_avg_pool2d_15 --------------------------
	.section	.nv.info.triton_poi_fused_avg_pool2d_15,"",@"SHT_CUDA_INFO"
	.sectionflags	@""
	.align	4


	//----- nvinfo : EIATTR_CUDA_API_VERSION
	.align		4
        /*0000*/ 	.byte	0x04, 0x37
        /*0002*/ 	.short	(.L_9 - .L_8)
.L_8:
        /*0004*/ 	.word	0x0000007c


	//----- nvinfo : EIATTR_KPARAM_INFO
	.align		4
.L_9:
        /*0008*/ 	.byte	0x04, 0x17
        /*000a*/ 	.short	(.L_11 - .L_10)
.L_10:
        /*000c*/ 	.word	0x00000000
        /*0010*/ 	.short	0x0002
        /*0012*/ 	.short	0x0010
        /*0014*/ 	.byte	0x00, 0xf0, 0x11, 0x00


	//----- nvinfo : EIATTR_KPARAM_INFO
	.align		4
.L_11:
        /*0018*/ 	.byte	0x04, 0x17
        /*001a*/ 	.short	(.L_13 - .L_12)
.L_12:
        /*001c*/ 	.word	0x00000000
        /*0020*/ 	.short	0x0001
        /*0022*/ 	.short	0x0008
        /*0024*/ 	.byte	0x00, 0xf4, 0x21, 0x00


	//----- nvinfo : EIATTR_KPARAM_INFO
	.align		4
.L_13:
        /*0028*/ 	.byte	0x04, 0x17
        /*002a*/ 	.short	(.L_15 - .L_14)
.L_14:
        /*002c*/ 	.word	0x00000000
        /*0030*/ 	.short	0x0000
        /*0032*/ 	.short	0x0000
        /*0034*/ 	.byte	0x00, 0xf4, 0x21, 0x00


	//----- nvinfo : EIATTR_SPARSE_MMA_MASK
	.align		4
.L_15:
        /*0038*/ 	.byte	0x03, 0x50
        /*003a*/ 	.short	0x0000


	//----- nvinfo : EIATTR_MAXREG_COUNT
	.align		4
        /*003c*/ 	.byte	0x03, 0x1b
        /*003e*/ 	.short	0x00ff


	//----- nvinfo : EIATTR_EXIT_INSTR_OFFSETS
	.align		4
        /*0040*/ 	.byte	0x04, 0x1c
        /*0042*/ 	.short	(.L_17 - .L_16)


	//   ....[0]....
.L_16:
        /*0044*/ 	.word	0x00000970


	//   ....[1]....
        /*0048*/ 	.word	0x00000990


	//----- nvinfo : EIATTR_REQNTID
	.align		4
.L_17:
        /*004c*/ 	.byte	0x04, 0x10
        /*004e*/ 	.short	(.L_19 - .L_18)
.L_18:
        /*0050*/ 	.word	0x00000100
        /*0054*/ 	.word	0x00000001
        /*0058*/ 	.word	0x00000001


	//----- nvinfo : EIATTR_CBANK_PARAM_SIZE
	.align		4
.L_19:
        /*005c*/ 	.byte	0x03, 0x19
        /*005e*/ 	.short	0x0014


	//----- nvinfo : EIATTR_PARAM_CBANK
	.align		4
        /*0060*/ 	.byte	0x04, 0x0a
        /*0062*/ 	.short	(.L_21 - .L_20)
	.align		4
.L_20:
        /*0064*/ 	.word	index@(.nv.constant0.triton_poi_fused_avg_pool2d_15)
        /*0068*/ 	.short	0x0210
        /*006a*/ 	.short	0x0014


	//----- nvinfo : EIATTR_SW_WAR
	.align		4
.L_21:
        /*006c*/ 	.byte	0x04, 0x36
        /*006e*/ 	.short	(.L_23 - .L_22)
.L_22:
        /*0070*/ 	.word	0x00000008
.L_23:


//--------------------- .nv.callgraph             --------------------------
	.section	.nv.callgraph,"",@"SHT_CUDA_CALLGRAPH"
	.align	4
	.sectionentsize	8
	.align		4
        /*0000*/ 	.word	0x00000000
	.align		4
        /*0004*/ 	.word	0xffffffff
	.align		4
        /*0008*/ 	.word	0x00000000
	.align		4
        /*000c*/ 	.word	0xfffffffe
	.align		4
        /*0010*/ 	.word	0x00000000
	.align		4
        /*0014*/ 	.word	0xfffffffd
	.align		4
        /*0018*/ 	.word	0x00000000
	.align		4
        /*001c*/ 	.word	0xfffffffc


//--------------------- .text.triton_poi_fused_avg_pool2d_15 --------------------------
	.section	.text.triton_poi_fused_avg_pool2d_15,"ax",@progbits
	.align	128
        .global         triton_poi_fused_avg_pool2d_15
        .type           triton_poi_fused_avg_pool2d_15,@function
        .size           triton_poi_fused_avg_pool2d_15,(.L_x_1 - triton_poi_fused_avg_pool2d_15)
        .other          triton_poi_fused_avg_pool2d_15,@"STO_CUDA_ENTRY STV_DEFAULT"
triton_poi_fused_avg_pool2d_15:
.text.triton_poi_fused_avg_pool2d_15:
[----:B------:R-:W0:Y:S02]  /*0000*/  LDC R1, c[0x0][0x28] ;  /* 0x00000a00ff017b82 */ /* 0x000e240000000800 */
[----:B------:R-:W1:Y:S01]  /*0010*/  S2R R0, SR_TID.X ;  /* 0x0000000000007919 */ /* 0x000e620000002100 */
[----:B------:R-:W-:Y:S01]  /*0020*/  IMAD.MOV.U32 R8, RZ, RZ, RZ ;  /* 0x000000ffff087224 */ /* 0x000fe200078e00ff */
[----:B------:R-:W2:Y:S01]  /*0030*/  LDC.64 R20, c[0x0][0x210] ;  /* 0x00008400ff147b82 */ /* 0x000ea20000000a00 */
[----:B------:R-:W-:Y:S01]  /*0040*/  CS2R R10, SRZ ;  /* 0x00000000000a7805 */ /* 0x000fe2000001ff00 */
[----:B------:R-:W3:Y:S01]  /*0050*/  S2R R9, SR_CTAID.X ;  /* 0x0000000000097919 */ /* 0x000ee20000002500 */
[----:B------:R-:W-:Y:S01]  /*0060*/  ULDC.64 UR4, c[0x0][0x208] ;  /* 0x0000820000047ab9 */ /* 0x000fe20000000a00 */
[----:B-1----:R-:W-:-:S05]  /*0070*/  IMAD.SHL.U32 R0, R0, 0x2, RZ ;  /* 0x0000000200007824 */ /* 0x002fca00078e00ff */
[----:B------:R-:W-:-:S05]  /*0080*/  LOP3.LUT R0, R0, 0x1fe, RZ, 0xc0, !PT ;  /* 0x000001fe00007812 */ /* 0x000fca00078ec0ff */
[----:B---3--:R-:W-:-:S04]  /*0090*/  IMAD R9, R9, 0x200, R0 ;  /* 0x0000020009097824 */ /* 0x008fc800078e0200 */
[----:B------:R-:W-:-:S04]  /*00a0*/  IMAD.HI R2, R9, 0x2aaaaaab, RZ ;  /* 0x2aaaaaab09027827 */ /* 0x000fc800078e02ff */
[----:B------:R-:W-:Y:S01]  /*00b0*/  IMAD.HI R0, R9, -0x5f5f5f5f, R8 ;  /* 0xa0a0a0a109007827 */ /* 0x000fe200078e0208 */
[----:B------:R-:W-:-:S03]  /*00c0*/  SHF.R.U32.HI R3, RZ, 0x1f, R2 ;  /* 0x0000001fff037819 */ /* 0x000fc60000011602 */
[----:B------:R-:W-:Y:S01]  /*00d0*/  VIADD R13, R9, 0xffffe500 ;  /* 0xffffe500090d7836 */ /* 0x000fe20000000000 */
[----:B------:R-:W-:Y:S02]  /*00e0*/  LEA.HI.SX32 R2, R2, R3, 0x1a ;  /* 0x0000000302027211 */ /* 0x000fe400078fd2ff */
[----:B------:R-:W-:Y:S01]  /*00f0*/  SHF.R.U32.HI R3, RZ, 0x1f, R0 ;  /* 0x0000001fff037819 */ /* 0x000fe20000011600 */
[----:B--2---:R-:W-:-:S03]  /*0100*/  IMAD.WIDE R12, R13, 0x4, R20 ;  /* 0x000000040d0c7825 */ /* 0x004fc600078e0214 */
[----:B------:R-:W-:Y:S01]  /*0110*/  LEA.HI.SX32 R0, R0, R3, 0x14 ;  /* 0x0000000300007211 */ /* 0x000fe200078fa2ff */
[----:B------:R-:W-:-:S04]  /*0120*/  IMAD.HI R4, R2, 0x78787879, RZ ;  /* 0x7878787902047827 */ /* 0x000fc800078e02ff */
[----:B------:R-:W-:Y:S01]  /*0130*/  IMAD.HI R3, R0, 0x78787879, RZ ;  /* 0x7878787900037827 */ /* 0x000fe200078e02ff */
[----:B------:R-:W-:-:S04]  /*0140*/  SHF.R.U32.HI R5, RZ, 0x1f, R4 ;  /* 0x0000001fff057819 */ /* 0x000fc80000011604 */
[----:B------:R-:W-:Y:S02]  /*0150*/  LEA.HI.SX32 R7, R4, R5, 0x1d ;  /* 0x0000000504077211 */ /* 0x000fe400078feaff */
[----:B------:R-:W-:-:S04]  /*0160*/  SHF.R.U32.HI R4, RZ, 0x1f, R3 ;  /* 0x0000001fff047819 */ /* 0x000fc80000011603 */
[----:B------:R-:W-:Y:S01]  /*0170*/  LEA.HI.SX32 R5, R3, R4, 0x1d ;  /* 0x0000000403057211 */ /* 0x000fe200078feaff */
[----:B------:R-:W-:-:S04]  /*0180*/  IMAD R3, R7, -0x11, R2 ;  /* 0xffffffef07037824 */ /* 0x000fc800078e0202 */
[----:B------:R-:W-:Y:S01]  /*0190*/  IMAD R6, R5, -0x11, R0 ;  /* 0xffffffef05067824 */ /* 0x000fe200078e0200 */
[C---:B------:R-:W-:Y:S01]  /*01a0*/  ISETP.GT.AND P3, PT, R3.reuse, RZ, PT ;  /* 0x000000ff0300720c */ /* 0x040fe20003f64270 */
[----:B------:R-:W-:-:S03]  /*01b0*/  VIADD R0, R3, 0x1 ;  /* 0x0000000103007836 */ /* 0x000fc60000000000 */
[----:B------:R-:W-:-:S04]  /*01c0*/  ISETP.GT.AND P4, PT, R6, RZ, P3 ;  /* 0x000000ff0600720c */ /* 0x000fc80001f84270 */
[----:B------:R-:W-:Y:S02]  /*01d0*/  ISETP.LT.AND P4, PT, R9, 0x6c600, P4 ;  /* 0x0006c6000900780c */ /* 0x000fe40002781270 */
[----:B------:R-:W-:Y:S02]  /*01e0*/  ISETP.GT.AND P1, PT, R3, -0x1, PT ;  /* 0xffffffff0300780c */ /* 0x000fe40003f24270 */
[----:B------:R-:W-:Y:S02]  /*01f0*/  ISETP.GE.U32.AND P0, PT, R0, 0x11, PT ;  /* 0x000000110000780c */ /* 0x000fe40003f06070 */
[C---:B------:R-:W-:Y:S02]  /*0200*/  ISETP.GT.AND P1, PT, R6.reuse, RZ, P1 ;  /* 0x000000ff0600720c */ /* 0x040fe40000f24270 */
[----:B------:R-:W-:Y:S02]  /*0210*/  ISETP.GT.AND P5, PT, R6, RZ, !P0 ;  /* 0x000000ff0600720c */ /* 0x000fe400047a4270 */
[----:B------:R-:W-:-:S02]  /*0220*/  ISETP.LT.AND P2, PT, R9, 0x6c600, P1 ;  /* 0x0006c6000900780c */ /* 0x000fc40000f41270 */
[C---:B------:R-:W-:Y:S01]  /*0230*/  ISETP.LT.AND P1, PT, R9.reuse, 0x6c600, P5 ;  /* 0x0006c6000900780c */ /* 0x040fe20002f21270 */
[----:B------:R1:W2:Y:S01]  /*0240*/  @P4 LDG.E.64 R10, desc[UR4][R12.64] ;  /* 0x000000040c0a4981 */ /* 0x0002a2000c1e1b00 */
[C---:B------:R-:W-:Y:S01]  /*0250*/  VIADD R15, R9.reuse, 0xffffe680 ;  /* 0xffffe680090f7836 */ /* 0x040fe20000000000 */
[----:B------:R-:W-:Y:S01]  /*0260*/  CS2R R4, SRZ ;  /* 0x0000000000047805 */ /* 0x000fe2000001ff00 */
[----:B------:R-:W-:Y:S02]  /*0270*/  VIADD R17, R9, 0xffffe800 ;  /* 0xffffe80009117836 */ /* 0x000fe40000000000 */
[----:B------:R-:W-:-:S04]  /*0280*/  IMAD.WIDE R14, R15, 0x4, R20 ;  /* 0x000000040f0e7825 */ /* 0x000fc800078e0214 */
[----:B------:R-:W-:Y:S01]  /*0290*/  IMAD.WIDE R16, R17, 0x4, R20 ;  /* 0x0000000411107825 */ /* 0x000fe200078e0214 */
[----:B-1----:R-:W-:Y:S01]  /*02a0*/  CS2R R12, SRZ ;  /* 0x00000000000c7805 */ /* 0x002fe2000001ff00 */
[----:B------:R-:W3:Y:S05]  /*02b0*/  @P2 LDG.E.64 R4, desc[UR4][R14.64] ;  /* 0x000000040e042981 */ /* 0x000eea000c1e1b00 */
[----:B------:R1:W4:Y:S01]  /*02c0*/  @P1 LDG.E.64 R12, desc[UR4][R16.64] ;  /* 0x00000004100c1981 */ /* 0x000322000c1e1b00 */
[C---:B------:R-:W-:Y:S01]  /*02d0*/  VIADD R0, R6.reuse, 0x2 ;  /* 0x0000000206007836 */ /* 0x040fe20000000000 */
[C---:B------:R-:W-:Y:S02]  /*02e0*/  ISETP.GE.AND P5, PT, R6.reuse, 0x10, PT ;  /* 0x000000100600780c */ /* 0x040fe40003fa6270 */
[----:B------:R-:W-:-:S02]  /*02f0*/  ISETP.GT.AND P6, PT, R6, 0xf, PT ;  /* 0x0000000f0600780c */ /* 0x000fc40003fc4270 */
[----:B------:R-:W-:Y:S01]  /*0300*/  SEL R7, R0, RZ, !P5 ;  /* 0x000000ff00077207 */ /* 0x000fe20006800000 */
[C---:B------:R-:W-:Y:S01]  /*0310*/  VIADD R0, R3.reuse, 0x2 ;  /* 0x0000000203007836 */ /* 0x040fe20000000000 */
[----:B------:R-:W-:Y:S02]  /*0320*/  ISETP.GT.AND P5, PT, R3, 0xf, PT ;  /* 0x0000000f0300780c */ /* 0x000fe40003fa4270 */
[----:B------:R-:W-:Y:S01]  /*0330*/  ISETP.GT.AND P3, PT, R6, -0x1, P3 ;  /* 0xffffffff0600780c */ /* 0x000fe20001f64270 */
[----:B------:R-:W-:Y:S02]  /*0340*/  VIADD R24, R7, 0x12 ;  /* 0x0000001207187836 */ /* 0x000fe40000000000 */
[C---:B-1----:R-:W-:Y:S01]  /*0350*/  VIADD R17, R9.reuse, 0xfffffe80 ;  /* 0xfffffe8009117836 */ /* 0x042fe20000000000 */
[----:B------:R-:W-:-:S03]  /*0360*/  ISETP.LT.AND P3, PT, R9, 0x6c600, P3 ;  /* 0x0006c6000900780c */ /* 0x000fc60001f61270 */
[----:B------:R-:W-:Y:S02]  /*0370*/  @!P6 IMAD.MOV R24, RZ, RZ, R7 ;  /* 0x000000ffff18e224 */ /* 0x000fe400078e0207 */
[----:B------:R-:W-:-:S04]  /*0380*/  IMAD.WIDE R16, R17, 0x4, R20 ;  /* 0x0000000411107825 */ /* 0x000fc800078e0214 */
[----:B------:R-:W-:Y:S02]  /*0390*/  VIADD R26, R6, 0x1 ;  /* 0x00000001061a7836 */ /* 0x000fe40000000000 */
[C---:B------:R-:W-:Y:S01]  /*03a0*/  VIADD R23, R9.reuse, 0x180 ;  /* 0x0000018009177836 */ /* 0x040fe20000000000 */
[----:B------:R-:W-:Y:S01]  /*03b0*/  CS2R R14, SRZ ;  /* 0x00000000000e7805 */ /* 0x000fe2000001ff00 */
[----:B------:R-:W-:-:S04]  /*03c0*/  IMAD.WIDE R18, R9, 0x4, R20 ;  /* 0x0000000409127825 */ /* 0x000fc800078e0214 */
[----:B------:R-:W-:-:S04]  /*03d0*/  IMAD.WIDE R22, R23, 0x4, R20 ;  /* 0x0000000417167825 */ /* 0x000fc800078e0214 */
[C---:B------:R-:W-:Y:S02]  /*03e0*/  VIADD R29, R9.reuse, 0x1800 ;  /* 0x00001800091d7836 */ /* 0x040fe40000000000 */
[----:B------:R-:W-:Y:S02]  /*03f0*/  VIADD R27, R9, 0x1980 ;  /* 0x00001980091b7836 */ /* 0x000fe40000000000 */
[----:B------:R-:W-:Y:S01]  /*0400*/  IMAD.WIDE R28, R29, 0x4, R20 ;  /* 0x000000041d1c7825 */ /* 0x000fe200078e0214 */
[----:B--2---:R-:W-:Y:S02]  /*0410*/  SEL R2, R10, RZ, P4 ;  /* 0x000000ff0a027207 */ /* 0x004fe40002000000 */
[----:B------:R-:W-:Y:S02]  /*0420*/  SEL R8, R11, RZ, P4 ;  /* 0x000000ff0b087207 */ /* 0x000fe40002000000 */
[----:B------:R-:W-:Y:S02]  /*0430*/  ISETP.GE.AND P4, PT, R3, 0x10, PT ;  /* 0x000000100300780c */ /* 0x000fe40003f86270 */
[----:B------:R-:W-:-:S02]  /*0440*/  LOP3.LUT R10, R6, R3, RZ, 0xfc, !PT ;  /* 0x00000003060a7212 */ /* 0x000fc400078efcff */
[----:B------:R-:W-:Y:S02]  /*0450*/  SEL R0, R0, RZ, !P4 ;  /* 0x000000ff00007207 */ /* 0x000fe40006000000 */
[----:B------:R-:W-:Y:S02]  /*0460*/  ISETP.GE.AND P4, PT, R9, 0x6c600, PT ;  /* 0x0006c6000900780c */ /* 0x000fe40003f86270 */
[----:B---3--:R-:W-:Y:S01]  /*0470*/  SEL R7, R4, RZ, P2 ;  /* 0x000000ff04077207 */ /* 0x008fe20001000000 */
[----:B------:R-:W-:Y:S01]  /*0480*/  VIADD R25, R0, 0x12 ;  /* 0x0000001200197836 */ /* 0x000fe20000000000 */
[----:B------:R-:W-:Y:S01]  /*0490*/  ISETP.GT.AND P6, PT, R10, -0x1, !P4 ;  /* 0xffffffff0a00780c */ /* 0x000fe200067c4270 */
[----:B------:R-:W-:Y:S01]  /*04a0*/  @!P5 IMAD.MOV R25, RZ, RZ, R0 ;  /* 0x000000ffff19d224 */ /* 0x000fe200078e0200 */
[----:B------:R-:W-:Y:S02]  /*04b0*/  CS2R R10, SRZ ;  /* 0x00000000000a7805 */ /* 0x000fe4000001ff00 */
[----:B----4-:R-:W-:-:S02]  /*04c0*/  SEL R4, R12, RZ, P1 ;  /* 0x000000ff0c047207 */ /* 0x010fc40000800000 */
[----:B------:R-:W-:Y:S02]  /*04d0*/  SEL R0, R13, RZ, P1 ;  /* 0x000000ff0d007207 */ /* 0x000fe40000800000 */
[----:B------:R-:W-:Y:S01]  /*04e0*/  ISETP.GT.AND P1, PT, R6, -0x1, !P0 ;  /* 0xffffffff0600780c */ /* 0x000fe20004724270 */
[----:B------:R1:W2:Y:S01]  /*04f0*/  @P3 LDG.E.64 R10, desc[UR4][R16.64] ;  /* 0x00000004100a3981 */ /* 0x0002a2000c1e1b00 */
[----:B------:R-:W-:Y:S02]  /*0500*/  ISETP.GE.U32.AND P5, PT, R26, 0x11, PT ;  /* 0x000000111a00780c */ /* 0x000fe40003fa6070 */
[----:B------:R-:W-:Y:S02]  /*0510*/  ISETP.LT.AND P1, PT, R9, 0x6c600, P1 ;  /* 0x0006c6000900780c */ /* 0x000fe40000f21270 */
[----:B------:R-:W-:Y:S02]  /*0520*/  SEL R5, R5, RZ, P2 ;  /* 0x000000ff05057207 */ /* 0x000fe40001000000 */
[----:B------:R-:W-:-:S02]  /*0530*/  CS2R R12, SRZ ;  /* 0x00000000000c7805 */ /* 0x000fc4000001ff00 */
[C---:B------:R-:W-:Y:S02]  /*0540*/  ISETP.GT.AND P2, PT, R3.reuse, RZ, !P5 ;  /* 0x000000ff0300720c */ /* 0x040fe40006f44270 */
[----:B------:R-:W-:Y:S02]  /*0550*/  ISETP.GT.AND P5, PT, R3, -0x1, !P5 ;  /* 0xffffffff0300780c */ /* 0x000fe40006fa4270 */
[C---:B------:R-:W-:Y:S01]  /*0560*/  ISETP.LT.AND P2, PT, R9.reuse, 0x6c600, P2 ;  /* 0x0006c6000900780c */ /* 0x040fe20001741270 */
[----:B------:R3:W4:Y:S01]  /*0570*/  @P6 LDG.E.64 R12, desc[UR4][R18.64] ;  /* 0x00000004120c6981 */ /* 0x000722000c1e1b00 */
[----:B------:R-:W-:Y:S02]  /*0580*/  ISETP.LT.AND P5, PT, R9, 0x6c600, P5 ;  /* 0x0006c6000900780c */ /* 0x000fe40002fa1270 */
[----:B------:R-:W-:Y:S01]  /*0590*/  ISETP.LT.U32.AND P0, PT, R26, 0x11, !P0 ;  /* 0x000000111a00780c */ /* 0x000fe20004701070 */
[----:B------:R5:W4:Y:S01]  /*05a0*/  @P1 LDG.E.64 R14, desc[UR4][R22.64] ;  /* 0x00000004160e1981 */ /* 0x000b22000c1e1b00 */
[----:B-1----:R-:W-:-:S02]  /*05b0*/  CS2R R16, SRZ ;  /* 0x0000000000107805 */ /* 0x002fc4000001ff00 */
[----:B------:R-:W-:Y:S01]  /*05c0*/  ISETP.LT.AND P0, PT, R9, 0x6c600, P0 ;  /* 0x0006c6000900780c */ /* 0x000fe20000701270 */
[----:B------:R-:W-:Y:S01]  /*05d0*/  IMAD.WIDE R26, R27, 0x4, R20 ;  /* 0x000000041b1a7825 */ /* 0x000fe200078e0214 */
[----:B---3--:R-:W-:-:S03]  /*05e0*/  CS2R R18, SRZ ;  /* 0x0000000000127805 */ /* 0x008fc6000001ff00 */
[----:B------:R1:W3:Y:S01]  /*05f0*/  @P2 LDG.E.64 R16, desc[UR4][R28.64] ;  /* 0x000000041c102981 */ /* 0x0002e2000c1e1b00 */
[----:B-----5:R-:W-:-:S03]  /*0600*/  VIADD R23, R9, 0x1b00 ;  /* 0x00001b0009177836 */ /* 0x020fc60000000000 */
[----:B------:R-:W5:Y:S01]  /*0610*/  @P5 LDG.E.64 R18, desc[UR4][R26.64] ;  /* 0x000000041a125981 */ /* 0x000f62000c1e1b00 */
[----:B------:R-:W-:Y:S01]  /*0620*/  IMAD.WIDE R20, R23, 0x4, R20 ;  /* 0x0000000417147825 */ /* 0x000fe200078e0214 */
[----:B------:R-:W-:-:S06]  /*0630*/  CS2R R22, SRZ ;  /* 0x0000000000167805 */ /* 0x000fcc000001ff00 */
[----:B------:R-:W5:Y:S01]  /*0640*/  @P0 LDG.E.64 R22, desc[UR4][R20.64] ;  /* 0x0000000414160981 */ /* 0x000f62000c1e1b00 */
[----:B-1----:R-:W-:-:S04]  /*0650*/  IMAD.IADD R28, R6, 0x1, R3 ;  /* 0x00000001061c7824 */ /* 0x002fc800078e0203 */
[----:B------:R-:W-:-:S05]  /*0660*/  IMAD R28, R6, R3, -R28 ;  /* 0x00000003061c7224 */ /* 0x000fca00078e0a1c */
[----:B------:R-:W-:Y:S01]  /*0670*/  IADD3 R28, R24, R28, R25 ;  /* 0x0000001c181c7210 */ /* 0x000fe20007ffe019 */
[----:B------:R-:W-:-:S04]  /*0680*/  IMAD R6, R6, R25, RZ ;  /* 0x0000001906067224 */ /* 0x000fc800078e02ff */
[----:B------:R-:W-:Y:S02]  /*0690*/  VIADD R28, R28, 0x1 ;  /* 0x000000011c1c7836 */ /* 0x000fe40000000000 */
[----:B------:R-:W-:Y:S01]  /*06a0*/  FADD R5, R8, R5 ;  /* 0x0000000508057221 */ /* 0x000fe20000000000 */
[----:B------:R-:W-:Y:S02]  /*06b0*/  IMAD R3, R3, R24, R6 ;  /* 0x0000001803037224 */ /* 0x000fe400078e0206 */
[----:B------:R-:W-:Y:S02]  /*06c0*/  IMAD R28, R24, R25, R28 ;  /* 0x00000019181c7224 */ /* 0x000fe400078e021c */
[----:B------:R-:W-:Y:S02]  /*06d0*/  FADD R0, R5, R0 ;  /* 0x0000000005007221 */ /* 0x000fe40000000000 */
[----:B------:R-:W-:Y:S02]  /*06e0*/  IMAD.IADD R3, R28, 0x1, -R3 ;  /* 0x000000011c037824 */ /* 0x000fe400078e0a03 */
[----:B------:R-:W-:-:S04]  /*06f0*/  FADD R7, R2, R7 ;  /* 0x0000000702077221 */ /* 0x000fc80000000000 */
[----:B------:R-:W-:Y:S01]  /*0700*/  FADD R7, R7, R4 ;  /* 0x0000000407077221 */ /* 0x000fe20000000000 */
[----:B--2---:R-:W-:-:S05]  /*0710*/  SEL R11, R11, RZ, P3 ;  /* 0x000000ff0b0b7207 */ /* 0x004fca0001800000 */
[----:B------:R-:W-:Y:S01]  /*0720*/  FADD R2, R0, R11 ;  /* 0x0000000b00027221 */ /* 0x000fe20000000000 */
[----:B------:R-:W-:Y:S02]  /*0730*/  I2FP.F32.S32 R0, R3 ;  /* 0x0000000300007245 */ /* 0x000fe40000201400 */
[----:B------:R-:W-:Y:S02]  /*0740*/  SEL R10, R10, RZ, P3 ;  /* 0x000000ff0a0a7207 */ /* 0x000fe40001800000 */
[----:B------:R-:W-:Y:S02]  /*0750*/  FSETP.GT.AND P3, PT, |R0|, 8.50705917302346158658e+37, PT ;  /* 0x7e8000000000780b */ /* 0x000fe40003f64200 */
[----:B----4-:R-:W-:Y:S01]  /*0760*/  SEL R13, R13, RZ, P6 ;  /* 0x000000ff0d0d7207 */ /* 0x010fe20003000000 */
[----:B------:R-:W-:Y:S01]  /*0770*/  FADD R7, R7, R10 ;  /* 0x0000000a07077221 */ /* 0x000fe20000000000 */
[----:B------:R-:W-:Y:S02]  /*0780*/  SEL R12, R12, RZ, P6 ;  /* 0x000000ff0c0c7207 */ /* 0x000fe40003000000 */
[----:B------:R-:W-:-:S02]  /*0790*/  SEL R14, R14, RZ, P1 ;  /* 0x000000ff0e0e7207 */ /* 0x000fc40000800000 */
[----:B------:R-:W-:Y:S02]  /*07a0*/  SEL R15, R15, RZ, P1 ;  /* 0x000000ff0f0f7207 */ /* 0x000fe40000800000 */
[----:B------:R-:W-:Y:S01]  /*07b0*/  FSETP.GEU.AND P1, PT, |R0|, 1.175494350822287508e-38, PT ;  /* 0x008000000000780b */ /* 0x000fe20003f2e200 */
[----:B------:R-:W-:Y:S01]  /*07c0*/  FADD R2, R2, R13 ;  /* 0x0000000d02027221 */ /* 0x000fe20000000000 */
[----:B------:R-:W-:Y:S01]  /*07d0*/  FADD R7, R7, R12 ;  /* 0x0000000c07077221 */ /* 0x000fe20000000000 */
[----:B------:R-:W-:Y:S01]  /*07e0*/  @P3 FMUL R0, R0, 0.25 ;  /* 0x3e80000000003820 */ /* 0x000fe20000400000 */
[----:B---3--:R-:W-:Y:S01]  /*07f0*/  SEL R16, R16, RZ, P2 ;  /* 0x000000ff10107207 */ /* 0x008fe20001000000 */
[----:B------:R-:W-:Y:S01]  /*0800*/  FADD R4, R2, R15 ;  /* 0x0000000f02047221 */ /* 0x000fe20000000000 */
[----:B------:R-:W-:Y:S01]  /*0810*/  SEL R17, R17, RZ, P2 ;  /* 0x000000ff11117207 */ /* 0x000fe20001000000 */
[----:B------:R-:W-:Y:S01]  /*0820*/  FADD R7, R7, R14 ;  /* 0x0000000e07077221 */ /* 0x000fe20000000000 */
[----:B------:R-:W1:Y:S01]  /*0830*/  LDC.64 R2, c[0x0][0x218] ;  /* 0x00008600ff027b82 */ /* 0x000e620000000a00 */
[----:B-----5:R-:W-:-:S02]  /*0840*/  SEL R18, R18, RZ, P5 ;  /* 0x000000ff12127207 */ /* 0x020fc40002800000 */
[----:B------:R-:W-:Y:S01]  /*0850*/  SEL R19, R19, RZ, P5 ;  /* 0x000000ff13137207 */ /* 0x000fe20002800000 */
[----:B------:R-:W-:Y:S01]  /*0860*/  FADD R7, R7, R16 ;  /* 0x0000001007077221 */ /* 0x000fe20000000000 */
[----:B------:R-:W-:Y:S01]  /*0870*/  @!P1 FMUL R0, R0, 16777216 ;  /* 0x4b80000000009820 */ /* 0x000fe20000400000 */
[----:B------:R-:W-:Y:S02]  /*0880*/  FADD R4, R4, R17 ;  /* 0x0000001104047221 */ /* 0x000fe40000000000 */
[----:B------:R-:W-:Y:S01]  /*0890*/  FADD R7, R7, R18 ;  /* 0x0000001207077221 */ /* 0x000fe20000000000 */
[----:B------:R-:W-:Y:S01]  /*08a0*/  SEL R22, R22, RZ, P0 ;  /* 0x000000ff16167207 */ /* 0x000fe20000000000 */
[----:B------:R-:W-:Y:S01]  /*08b0*/  FADD R4, R4, R19 ;  /* 0x0000001304047221 */ /* 0x000fe20000000000 */
[----:B------:R-:W-:Y:S01]  /*08c0*/  SEL R23, R23, RZ, P0 ;  /* 0x000000ff17177207 */ /* 0x000fe20000000000 */
[----:B------:R-:W2:Y:S02]  /*08d0*/  MUFU.RCP R0, R0 ;  /* 0x0000000000007308 */ /* 0x000ea40000001000 */
[----:B------:R-:W-:-:S02]  /*08e0*/  FADD R22, R7, R22 ;  /* 0x0000001607167221 */ /* 0x000fc40000000000 */
[----:B------:R-:W-:Y:S02]  /*08f0*/  FADD R23, R4, R23 ;  /* 0x0000001704177221 */ /* 0x000fe40000000000 */
[----:B------:R-:W-:Y:S02]  /*0900*/  @P3 FMUL R22, R22, 0.25 ;  /* 0x3e80000016163820 */ /* 0x000fe40000400000 */
[----:B------:R-:W-:Y:S02]  /*0910*/  @P3 FMUL R23, R23, 0.25 ;  /* 0x3e80000017173820 */ /* 0x000fe40000400000 */
[----:B------:R-:W-:Y:S02]  /*0920*/  @!P1 FMUL R22, R22, 16777216 ;  /* 0x4b80000016169820 */ /* 0x000fe40000400000 */
[----:B------:R-:W-:Y:S01]  /*0930*/  @!P1 FMUL R23, R23, 16777216 ;  /* 0x4b80000017179820 */ /* 0x000fe20000400000 */
[----:B-1----:R-:W-:-:S04]  /*0940*/  IMAD.WIDE R2, R9, 0x4, R2 ;  /* 0x0000000409027825 */ /* 0x002fc800078e0202 */
[C---:B--2---:R-:W-:Y:S01]  /*0950*/  FMUL R22, R0.reuse, R22 ;  /* 0x0000001600167220 */ /* 0x044fe20000400000 */
[----:B------:R-:W-:Y:S01]  /*0960*/  FMUL R23, R0, R23 ;  /* 0x0000001700177220 */ /* 0x000fe20000400000 */
[----:B------:R-:W-:Y:S06]  /*0970*/  @P4 EXIT ;  /* 0x000000000000494d */ /* 0x000fec0003800000 */
[----:B------:R-:W-:Y:S01]  /*0980*/  STG.E.64 desc[UR4][R2.64], R22 ;  /* 0x0000001602007986 */ /* 0x000fe2000c101b04 */
[----:B------:R-:W-:Y:S05]  /*0990*/  EXIT ;  /* 0x000000000000794d */ /* 0x000fea0003800000 */
.L_x_0:
[----:B------:R-:W-:-:S00]  /*09a0*/  BRA `(.L_x_0) ;  /* 0xfffffffc00fc7947 */ /* 0x000fc0000383ffff */
[----:B------:R-:W-:-:S00]  /*09b0*/  NOP ;  /* 0x0000000000007918 */ /* 0x000fc00000000000 */
        /* <DEDUP_REMOVED lines=12> */
.L_x_1:


//--------------------- .nv.constant0.triton_poi_fused_avg_pool2d_15 --------------------------
	.section	.nv.constant0.triton_poi_fused_avg_pool2d_15,"a",@progbits
	.sectionflags	@""
	.align	4
.nv.constant0.triton_poi_fused_avg_pool2d_15:
	.zero		548
